	.headerflags	@"EF_CUDA_TEXMODE_UNIFIED EF_CUDA_64BIT_ADDRESS EF_CUDA_ACCELERATORS EF_CUDA_SM90 EF_CUDA_VIRTUAL_SM(EF_CUDA_SM90)"
	.elftype	@"ET_EXEC"


//--------------------- .nv.info                  --------------------------
	.section	.nv.info,"",@"SHT_CUDA_INFO"
	.align	4


	//----- nvinfo : EIATTR_REGCOUNT
	.align		4
        /*0000*/ 	.byte	0x04, 0x2f
        /*0002*/ 	.short	(.L_1 - .L_0)
	.align		4
.L_0:
        /*0004*/ 	.word	index@(triton_poi_fused_convolution_max_pool2d_with_indices_relu_3)
        /*0008*/ 	.word	0x00000020


	//----- nvinfo : EIATTR_MIN_STACK_SIZE
	.align		4
.L_1:
        /*000c*/ 	.byte	0x04, 0x12
        /*000e*/ 	.short	(.L_3 - .L_2)
	.align		4
.L_2:
        /*0010*/ 	.word	index@(triton_poi_fused_convolution_max_pool2d_with_indices_relu_3)
        /*0014*/ 	.word	0x00000000


	//----- nvinfo : EIATTR_FRAME_SIZE
	.align		4
.L_3:
        /*0018*/ 	.byte	0x04, 0x11
        /*001a*/ 	.short	(.L_5 - .L_4)
	.align		4
.L_4:
        /*001c*/ 	.word	index@(triton_poi_fused_convolution_max_pool2d_with_indices_relu_3)
        /*0020*/ 	.word	0x00000000


	//----- nvinfo : EIATTR_MIN_STACK_SIZE
	.align		4
.L_5:
        /*0024*/ 	.byte	0x04, 0x12
        /*0026*/ 	.short	(.L_7 - .L_6)
	.align		4
.L_6:
        /*0028*/ 	.word	index@(triton_poi_fused_convolution_max_pool2d_with_indices_relu_3)
        /*002c*/ 	.word	0x00000000
.L_7:


//--------------------- .nv.info.triton_poi_fused_convolution_max_pool2d_with_indices_relu_3 --------------------------
	.section	.nv.info.triton_poi_fused_convolution_max_pool2d_with_indices_relu_3,"",@"SHT_CUDA_INFO"
	.sectionflags	@""
	.align	4


	//----- nvinfo : EIATTR_CUDA_API_VERSION
	.align		4
        /*0000*/ 	.byte	0x04, 0x37
        /*0002*/ 	.short	(.L_9 - .L_8)
.L_8:
        /*0004*/ 	.word	0x0000007c


	//----- nvinfo : EIATTR_KPARAM_INFO
	.align		4
.L_9:
        /*0008*/ 	.byte	0x04, 0x17
        /*000a*/ 	.short	(.L_11 - .L_10)
.L_10:
        /*000c*/ 	.word	0x00000000
        /*0010*/ 	.short	0x0004
        /*0012*/ 	.short	0x001c
        /*0014*/ 	.byte	0x00, 0xf0, 0x11, 0x00


	//----- nvinfo : EIATTR_KPARAM_INFO
	.align		4
.L_11:
        /*0018*/ 	.byte	0x04, 0x17
        /*001a*/ 	.short	(.L_13 - .L_12)
.L_12:
        /*001c*/ 	.word	0x00000000
        /*0020*/ 	.short	0x0003
        /*0022*/ 	.short	0x0018
        /*0024*/ 	.byte	0x00, 0xf0, 0x11, 0x00


	//----- nvinfo : EIATTR_KPARAM_INFO
	.align		4
.L_13:
        /*0028*/ 	.byte	0x04, 0x17
        /*002a*/ 	.short	(.L_15 - .L_14)
.L_14:
        /*002c*/ 	.word	0x00000000
        /*0030*/ 	.short	0x0002
        /*0032*/ 	.short	0x0010
        /*0034*/ 	.byte	0x00, 0xf4, 0x21, 0x00


	//----- nvinfo : EIATTR_KPARAM_INFO
	.align		4
.L_15:
        /*0038*/ 	.byte	0x04, 0x17
        /*003a*/ 	.short	(.L_17 - .L_16)
.L_16:
        /*003c*/ 	.word	0x00000000
        /*0040*/ 	.short	0x0001
        /*0042*/ 	.short	0x0008
        /*0044*/ 	.byte	0x00, 0xf4, 0x21, 0x00


	//----- nvinfo : EIATTR_KPARAM_INFO
	.align		4
.L_17:
        /*0048*/ 	.byte	0x04, 0x17
        /*004a*/ 	.short	(.L_19 - .L_18)
.L_18:
        /*004c*/ 	.word	0x00000000
        /*0050*/ 	.short	0x0000
        /*0052*/ 	.short	0x0000
        /*0054*/ 	.byte	0x00, 0xf4, 0x21, 0x00


	//----- nvinfo : EIATTR_SPARSE_MMA_MASK
	.align		4
.L_19:
        /*0058*/ 	.byte	0x03, 0x50
        /*005a*/ 	.short	0x0000


	//----- nvinfo : EIATTR_MAXREG_COUNT
	.align		4
        /*005c*/ 	.byte	0x03, 0x1b
        /*005e*/ 	.short	0x00ff


	//----- nvinfo : EIATTR_EXIT_INSTR_OFFSETS
	.align		4
        /*0060*/ 	.byte	0x04, 0x1c
        /*0062*/ 	.short	(.L_21 - .L_20)


	//   ....[0]....
.L_20:
        /*0064*/ 	.word	0x00000640


	//   ....[1]....
        /*0068*/ 	.word	0x00000660


	//----- nvinfo : EIATTR_REQNTID
	.align		4
.L_21:
        /*006c*/ 	.byte	0x04, 0x10
        /*006e*/ 	.short	(.L_23 - .L_22)
.L_22:
        /*0070*/ 	.word	0x00000080
        /*0074*/ 	.word	0x00000001
        /*0078*/ 	.word	0x00000001


	//----- nvinfo : EIATTR_CBANK_PARAM_SIZE
	.align		4
.L_23:
        /*007c*/ 	.byte	0x03, 0x19
        /*007e*/ 	.short	0x0020


	//----- nvinfo : EIATTR_PARAM_CBANK
	.align		4
        /*0080*/ 	.byte	0x04, 0x0a
        /*0082*/ 	.short	(.L_25 - .L_24)
	.align		4
.L_24:
        /*0084*/ 	.word	index@(.nv.constant0.triton_poi_fused_convolution_max_pool2d_with_indices_relu_3)
        /*0088*/ 	.short	0x0210
        /*008a*/ 	.short	0x0020


	//----- nvinfo : EIATTR_SW_WAR
	.align		4
.L_25:
        /*008c*/ 	.byte	0x04, 0x36
        /*008e*/ 	.short	(.L_27 - .L_26)
.L_26:
        /*0090*/ 	.word	0x00000008
.L_27:


//--------------------- .nv.callgraph             --------------------------
	.section	.nv.callgraph,"",@"SHT_CUDA_CALLGRAPH"
	.align	4
	.sectionentsize	8
	.align		4
        /*0000*/ 	.word	0x00000000
	.align		4
        /*0004*/ 	.word	0xffffffff
	.align		4
        /*0008*/ 	.word	0x00000000
	.align		4
        /*000c*/ 	.word	0xfffffffe
	.align		4
        /*0010*/ 	.word	0x00000000
	.align		4
        /*0014*/ 	.word	0xfffffffd
	.align		4
        /*0018*/ 	.word	0x00000000
	.align		4
        /*001c*/ 	.word	0xfffffffc


//--------------------- .text.triton_poi_fused_convolution_max_pool2d_with_indices_relu_3 --------------------------
	.section	.text.triton_poi_fused_convolution_max_pool2d_with_indices_relu_3,"ax",@progbits
	.sectionflags	@"SHF_BARRIERS=1"
	.align	128
        .global         triton_poi_fused_convolution_max_pool2d_with_indices_relu_3
        .type           triton_poi_fused_convolution_max_pool2d_with_indices_relu_3,@function
        .size           triton_poi_fused_convolution_max_pool2d_with_indices_relu_3,(.L_x_1 - triton_poi_fused_convolution_max_pool2d_with_indices_relu_3)
        .other          triton_poi_fused_convolution_max_pool2d_with_indices_relu_3,@"STO_CUDA_ENTRY STV_DEFAULT"
triton_poi_fused_convolution_max_pool2d_with_indices_relu_3:
.text.triton_poi_fused_convolution_max_pool2d_with_indices_relu_3:
[----:B------:R-:W0:Y:S01]  /*0000*/  LDC R1, c[0x0][0x28] ;  /* 0x00000a00ff017b82 */ /* 0x000e220000000800 */
[----:B------:R-:W1:Y:S07]  /*0010*/  S2R R5, SR_TID.X ;  /* 0x0000000000057919 */ /* 0x000e6e0000002100 */
[----:B------:R-:W2:Y:S01]  /*0020*/  LDC.64 R14, c[0x0][0x210] ;  /* 0x00008400ff0e7b82 */ /* 0x000ea20000000a00 */
[----:B------:R-:W3:Y:S01]  /*0030*/  S2R R4, SR_CTAID.X ;  /* 0x0000000000047919 */ /* 0x000ee20000002500 */
[----:B------:R-:W4:Y:S01]  /*0040*/  S2R R0, SR_CTAID.Y ;  /* 0x0000000000007919 */ /* 0x000f220000002600 */
[----:B------:R-:W-:Y:S01]  /*0050*/  CS2R R28, SRZ ;  /* 0x00000000001c7805 */ /* 0x000fe2000001ff00 */
[----:B------:R-:W-:Y:S01]  /*0060*/  ULDC.64 UR6, c[0x0][0x208] ;  /* 0x0000820000067ab9 */ /* 0x000fe20000000a00 */
[----:B-1----:R-:W-:Y:S01]  /*0070*/  SHF.R.U32.HI R3, RZ, 0x4, R5 ;  /* 0x00000004ff037819 */ /* 0x002fe20000011605 */
[----:B---3--:R-:W-:-:S03]  /*0080*/  IMAD.SHL.U32 R4, R4, 0x10, RZ ;  /* 0x0000001004047824 */ /* 0x008fc600078e00ff */
[----:B------:R-:W-:Y:S01]  /*0090*/  SGXT.U32 R3, R3, 0x3 ;  /* 0x000000030303781a */ /* 0x000fe20000000000 */
[----:B----4-:R-:W-:Y:S01]  /*00a0*/  IMAD.SHL.U32 R2, R0, 0x40, RZ ;  /* 0x0000004000027824 */ /* 0x010fe200078e00ff */
[----:B------:R-:W-:-:S04]  /*00b0*/  LOP3.LUT R16, R4, 0xf, R5, 0xf8, !PT ;  /* 0x0000000f04107812 */ /* 0x000fc800078ef805 */
[----:B------:R-:W-:Y:S02]  /*00c0*/  LOP3.LUT R7, R2, 0x8, R3, 0xfe, !PT ;  /* 0x0000000802077812 */ /* 0x000fe400078efe03 */
[----:B------:R-:W-:Y:S02]  /*00d0*/  LOP3.LUT R9, R2, 0x18, R3, 0xfe, !PT ;  /* 0x0000001802097812 */ /* 0x000fe400078efe03 */
[----:B------:R-:W-:Y:S01]  /*00e0*/  LOP3.LUT R6, R2, R3, RZ, 0xfc, !PT ;  /* 0x0000000302067212 */ /* 0x000fe200078efcff */
[--C-:B------:R-:W-:Y:S01]  /*00f0*/  IMAD R7, R7, 0x9, R16.reuse ;  /* 0x0000000907077824 */ /* 0x100fe200078e0210 */
[----:B------:R-:W-:Y:S01]  /*0100*/  LOP3.LUT R8, R2, 0x10, R3, 0xfe, !PT ;  /* 0x0000001002087812 */ /* 0x000fe200078efe03 */
        /* <DEDUP_REMOVED lines=9> */
[----:B------:R-:W-:Y:S01]  /*01a0*/  ISETP.GE.AND P0, PT, R16, 0x9, PT ;  /* 0x000000091000780c */ /* 0x000fe20003f06270 */
[----:B------:R-:W-:-:S02]  /*01b0*/  IMAD R25, R12, 0x9, R16 ;  /* 0x000000090c197824 */ /* 0x000fc400078e0210 */
[----:B------:R-:W-:Y:S02]  /*01c0*/  IMAD R27, R13, 0x9, R16 ;  /* 0x000000090d1b7824 */ /* 0x000fe400078e0210 */
[----:B--2---:R-:W-:-:S04]  /*01d0*/  IMAD.WIDE R20, R7, 0x4, R14 ;  /* 0x0000000407147825 */ /* 0x004fc800078e020e */
[----:B------:R-:W-:-:S04]  /*01e0*/  IMAD.WIDE R6, R9, 0x4, R14 ;  /* 0x0000000409067825 */ /* 0x000fc800078e020e */
[--C-:B------:R-:W-:Y:S01]  /*01f0*/  IMAD.WIDE R18, R19, 0x4, R14.reuse ;  /* 0x0000000413127825 */ /* 0x100fe200078e020e */
[----:B------:R-:W2:Y:S03]  /*0200*/  @!P0 LDG.E.EL R29, desc[UR6][R6.64] ;  /* 0x00000006061d8981 */ /* 0x000ea6000c2e1900 */
[----:B------:R-:W-:-:S04]  /*0210*/  IMAD.WIDE R16, R17, 0x4, R14 ;  /* 0x0000000411107825 */ /* 0x000fc800078e020e */
[----:B------:R-:W-:Y:S01]  /*0220*/  IMAD.WIDE R8, R23, 0x4, R14 ;  /* 0x0000000417087825 */ /* 0x000fe200078e020e */
[----:B------:R-:W-:-:S03]  /*0230*/  CS2R R22, SRZ ;  /* 0x0000000000167805 */ /* 0x000fc6000001ff00 */
[--C-:B------:R-:W-:Y:S01]  /*0240*/  IMAD.WIDE R10, R11, 0x4, R14.reuse ;  /* 0x000000040b0a7825 */ /* 0x100fe200078e020e */
[----:B------:R-:W3:Y:S03]  /*0250*/  @!P0 LDG.E.EL R28, desc[UR6][R8.64] ;  /* 0x00000006081c8981 */ /* 0x000ee6000c2e1900 */
[--C-:B------:R-:W-:Y:S01]  /*0260*/  IMAD.WIDE R12, R25, 0x4, R14.reuse ;  /* 0x00000004190c7825 */ /* 0x100fe200078e020e */
[----:B------:R-:W-:Y:S01]  /*0270*/  CS2R R24, SRZ ;  /* 0x0000000000187805 */ /* 0x000fe2000001ff00 */
[----:B------:R-:W4:Y:S02]  /*0280*/  @!P0 LDG.E.EL R22, desc[UR6][R18.64] ;  /* 0x0000000612168981 */ /* 0x000f24000c2e1900 */
[----:B------:R-:W-:Y:S01]  /*0290*/  IMAD.WIDE R14, R27, 0x4, R14 ;  /* 0x000000041b0e7825 */ /* 0x000fe200078e020e */
[----:B------:R-:W-:Y:S01]  /*02a0*/  CS2R R26, SRZ ;  /* 0x00000000001a7805 */ /* 0x000fe2000001ff00 */
[----:B------:R-:W5:Y:S04]  /*02b0*/  @!P0 LDG.E.EL R23, desc[UR6][R20.64] ;  /* 0x0000000614178981 */ /* 0x000f68000c2e1900 */
[----:B------:R1:W5:Y:S04]  /*02c0*/  @!P0 LDG.E.EL R24, desc[UR6][R16.64] ;  /* 0x0000000610188981 */ /* 0x000368000c2e1900 */
[----:B------:R-:W5:Y:S04]  /*02d0*/  @!P0 LDG.E.EL R27, desc[UR6][R10.64] ;  /* 0x000000060a1b8981 */ /* 0x000f68000c2e1900 */
[----:B------:R1:W5:Y:S04]  /*02e0*/  @!P0 LDG.E.EL R26, desc[UR6][R12.64] ;  /* 0x000000060c1a8981 */ /* 0x000368000c2e1900 */
[----:B------:R-:W5:Y:S01]  /*02f0*/  @!P0 LDG.E.EL R25, desc[UR6][R14.64] ;  /* 0x000000060e198981 */ /* 0x000f62000c2e1900 */
[----:B------:R-:W1:Y:S02]  /*0300*/  S2UR UR5, SR_CgaCtaId ;  /* 0x00000000000579c3 */ /* 0x000e640000008800 */
[C---:B01----:R-:W-:Y:S01]  /*0310*/  IMAD.SHL.U32 R17, R5.reuse, 0x4, RZ ;  /* 0x0000000405117824 */ /* 0x043fe200078e00ff */
[----:B------:R-:W-:Y:S01]  /*0320*/  UMOV UR4, 0x400 ;  /* 0x0000040000047882 */ /* 0x000fe20000000000 */
[----:B------:R-:W-:-:S03]  /*0330*/  IMAD.SHL.U32 R16, R5, 0x40, RZ ;  /* 0x0000004005107824 */ /* 0x000fc600078e00ff */
[----:B------:R-:W-:Y:S02]  /*0340*/  LOP3.LUT R18, R17, 0x1fc, RZ, 0xc0, !PT ;  /* 0x000001fc11127812 */ /* 0x000fe400078ec0ff */
[----:B------:R-:W-:Y:S02]  /*0350*/  LOP3.LUT R16, R16, 0x3c0, RZ, 0xc0, !PT ;  /* 0x000003c010107812 */ /* 0x000fe400078ec0ff */
[----:B------:R-:W-:-:S04]  /*0360*/  LOP3.LUT R6, R18, 0x200, RZ, 0xfc, !PT ;  /* 0x0000020012067812 */ /* 0x000fc800078efcff */
[----:B------:R-:W-:Y:S02]  /*0370*/  SHF.R.U32.HI R8, RZ, 0x2, R6 ;  /* 0x00000002ff087819 */ /* 0x000fe40000011606 */
[----:B------:R-:W-:Y:S01]  /*0380*/  LOP3.LUT R6, R16, R3, RZ, 0xfc, !PT ;  /* 0x0000000310067212 */ /* 0x000fe200078efcff */
[----:B------:R-:W-:-:S06]  /*0390*/  UPRMT UR4, UR5, 0x654, UR4 ;  /* 0x0000065405047896 */ /* 0x000fcc0008000004 */
[----:B------:R-:W-:-:S05]  /*03a0*/  LEA.HI R7, R16, UR4, RZ, 0x1e ;  /* 0x0000000410077c11 */ /* 0x000fca000f8ff0ff */
[----:B------:R-:W-:Y:S01]  /*03b0*/  IMAD R20, R6, 0x4, R7 ;  /* 0x0000000406147824 */ /* 0x000fe200078e0207 */
[----:B------:R-:W-:Y:S02]  /*03c0*/  LOP3.LUT R5, R5, 0x70, RZ, 0xc0, !PT ;  /* 0x0000007005057812 */ /* 0x000fe400078ec0ff */
[----:B------:R-:W-:-:S03]  /*03d0*/  LOP3.LUT R8, R8, 0xf0, RZ, 0xc0, !PT ;  /* 0x000000f008087812 */ /* 0x000fc600078ec0ff */
[----:B------:R-:W-:Y:S02]  /*03e0*/  VIADD R5, R5, UR4 ;  /* 0x0000000405057c36 */ /* 0x000fe40008000000 */
[----:B------:R-:W-:Y:S02]  /*03f0*/  VIADD R7, R8, UR4 ;  /* 0x0000000408077c36 */ /* 0x000fe40008000000 */
[C---:B------:R-:W-:Y:S02]  /*0400*/  IMAD R12, R18.reuse, 0x4, R5 ;  /* 0x00000004120c7824 */ /* 0x040fe400078e0205 */
[----:B------:R-:W-:Y:S01]  /*0410*/  IMAD R8, R18, 0x4, R7 ;  /* 0x0000000412087824 */ /* 0x000fe200078e0207 */
[----:B------:R-:W-:Y:S01]  /*0420*/  SHF.R.S32.HI R5, RZ, 0x19, R0 ;  /* 0x00000019ff057819 */ /* 0x000fe20000011400 */
[----:B------:R-:W0:Y:S01]  /*0430*/  LDC.64 R6, c[0x0][0x220] ;  /* 0x00008800ff067b82 */ /* 0x000e220000000a00 */
[----:B------:R-:W-:Y:S02]  /*0440*/  LOP3.LUT R2, R2, 0x3c, R17, 0xf8, !PT ;  /* 0x0000003c02027812 */ /* 0x000fe400078ef811 */
[----:B------:R-:W-:-:S05]  /*0450*/  SGXT R5, R5, 0x1 ;  /* 0x000000010505781a */ /* 0x000fca0000000200 */
[----:B------:R-:W1:Y:S01]  /*0460*/  LDC.64 R16, c[0x0][0x218] ;  /* 0x00008600ff107b82 */ /* 0x000e620000000a00 */
[----:B------:R-:W-:-:S04]  /*0470*/  LEA.HI R5, R5, R2, RZ, 0x6 ;  /* 0x0000000205057211 */ /* 0x000fc800078f30ff */
[----:B------:R-:W-:Y:S02]  /*0480*/  LOP3.LUT R19, R5, 0xffffffc0, RZ, 0xc0, !PT ;  /* 0xffffffc005137812 */ /* 0x000fe400078ec0ff */
[----:B------:R-:W-:Y:S02]  /*0490*/  SHF.R.S32.HI R5, RZ, 0x6, R5 ;  /* 0x00000006ff057819 */ /* 0x000fe40000011405 */
[----:B------:R-:W-:Y:S01]  /*04a0*/  LOP3.LUT R0, R4, R3, RZ, 0xfc, !PT ;  /* 0x0000000304007212 */ /* 0x000fe200078efcff */
[----:B------:R-:W-:Y:S01]  /*04b0*/  IMAD.IADD R2, R2, 0x1, -R19 ;  /* 0x0000000102027824 */ /* 0x000fe200078e0a13 */
[----:B------:R-:W-:Y:S02]  /*04c0*/  LOP3.LUT R3, R4, 0x8, R3, 0xfe, !PT ;  /* 0x0000000804037812 */ /* 0x000fe400078efe03 */
[----:B------:R-:W-:Y:S01]  /*04d0*/  ISETP.GE.AND P0, PT, R0, 0x9, PT ;  /* 0x000000090000780c */ /* 0x000fe20003f06270 */
[----:B------:R-:W-:Y:S01]  /*04e0*/  IMAD R2, R5, 0x240, R2 ;  /* 0x0000024005027824 */ /* 0x000fe200078e0202 */
[----:B------:R-:W-:-:S03]  /*04f0*/  ISETP.GE.AND P1, PT, R3, 0x9, PT ;  /* 0x000000090300780c */ /* 0x000fc60003f26270 */
[--C-:B------:R-:W-:Y:S02]  /*0500*/  IMAD R5, R0, 0x40, R2.reuse ;  /* 0x0000004000057824 */ /* 0x100fe400078e0202 */
[----:B------:R-:W-:Y:S02]  /*0510*/  IMAD R19, R3, 0x40, R2 ;  /* 0x0000004003137824 */ /* 0x000fe400078e0202 */
[----:B-1----:R-:W-:-:S04]  /*0520*/  IMAD.WIDE R2, R5, 0x4, R16 ;  /* 0x0000000405027825 */ /* 0x002fc800078e0210 */
[----:B------:R-:W-:-:S04]  /*0530*/  IMAD.WIDE R16, R19, 0x4, R16 ;  /* 0x0000000413107825 */ /* 0x000fc800078e0210 */
[----:B0-----:R-:W-:-:S04]  /*0540*/  IMAD.WIDE R4, R5, 0x4, R6 ;  /* 0x0000000405047825 */ /* 0x001fc800078e0206 */
[----:B------:R-:W-:Y:S01]  /*0550*/  IMAD.WIDE R6, R19, 0x4, R6 ;  /* 0x0000000413067825 */ /* 0x000fe200078e0206 */
[----:B--2---:R-:W-:Y:S04]  /*0560*/  STS [R20+0x60], R29 ;  /* 0x0000601d14007388 */ /* 0x004fe80000000800 */
[----:B---3--:R-:W-:Y:S04]  /*0570*/  STS [R20+0x80], R28 ;  /* 0x0000801c14007388 */ /* 0x008fe80000000800 */
[----:B----4-:R-:W-:Y:S04]  /*0580*/  STS [R20], R22 ;  /* 0x0000001614007388 */ /* 0x010fe80000000800 */
[----:B-----5:R-:W-:Y:S04]  /*0590*/  STS [R20+0x20], R23 ;  /* 0x0000201714007388 */ /* 0x020fe80000000800 */
[----:B------:R-:W-:Y:S04]  /*05a0*/  STS [R20+0x40], R24 ;  /* 0x0000401814007388 */ /* 0x000fe80000000800 */
[----:B------:R-:W-:Y:S04]  /*05b0*/  STS [R20+0xa0], R27 ;  /* 0x0000a01b14007388 */ /* 0x000fe80000000800 */
[----:B------:R-:W-:Y:S04]  /*05c0*/  STS [R20+0xc0], R26 ;  /* 0x0000c01a14007388 */ /* 0x000fe80000000800 */
[----:B------:R-:W-:Y:S01]  /*05d0*/  STS [R20+0xe0], R25 ;  /* 0x0000e01914007388 */ /* 0x000fe20000000800 */
[----:B------:R-:W-:Y:S06]  /*05e0*/  BAR.SYNC.DEFER_BLOCKING 0x0 ;  /* 0x0000000000007b1d */ /* 0x000fec0000010000 */
[----:B------:R-:W0:Y:S04]  /*05f0*/  LDS.128 R12, [R12] ;  /* 0x000000000c0c7984 */ /* 0x000e280000000c00 */
[----:B------:R-:W1:Y:S04]  /*0600*/  LDS.128 R8, [R8+0x800] ;  /* 0x0008000008087984 */ /* 0x000e680000000c00 */
[----:B0-----:R0:W-:Y:S04]  /*0610*/  @!P0 STG.E.128 desc[UR6][R2.64], R12 ;  /* 0x0000000c02008986 */ /* 0x0011e8000c101d06 */
[----:B-1----:R0:W-:Y:S04]  /*0620*/  @!P1 STG.E.128 desc[UR6][R16.64], R8 ;  /* 0x0000000810009986 */ /* 0x0021e8000c101d06 */
[----:B------:R0:W-:Y:S02]  /*0630*/  @!P0 STG.E.128 desc[UR6][R4.64], R12 ;  /* 0x0000000c04008986 */ /* 0x0001e4000c101d06 */
[----:B0-----:R-:W-:Y:S05]  /*0640*/  @P1 EXIT ;  /* 0x000000000000194d */ /* 0x001fea0003800000 */
[----:B------:R-:W-:Y:S01]  /*0650*/  STG.E.128 desc[UR6][R6.64], R8 ;  /* 0x0000000806007986 */ /* 0x000fe2000c101d06 */
[----:B------:R-:W-:Y:S05]  /*0660*/  EXIT ;  /* 0x000000000000794d */ /* 0x000fea0003800000 */
.L_x_0:
[----:B------:R-:W-:-:S00]  /*0670*/  BRA `(.L_x_0) ;  /* 0xfffffffc00fc7947 */ /* 0x000fc0000383ffff */
[----:B------:R-:W-:-:S00]  /*0680*/  NOP ;  /* 0x0000000000007918 */ /* 0x000fc00000000000 */
[----:B------:R-:W-:-:S00]  /*0690*/  NOP ;  /* 0x0000000000007918 */ /* 0x000fc00000000000 */
[----:B------:R-:W-:-:S00]  /*06a0*/  NOP ;  /* 0x0000000000007918 */ /* 0x000fc00000000000 */
[----:B------:R-:W-:-:S00]  /*06b0*/  NOP ;  /* 0x0000000000007918 */ /* 0x000fc00000000000 */
[----:B------:R-:W-:-:S00]  /*06c0*/  NOP ;  /* 0x0000000000007918 */ /* 0x000fc00000000000 */
[----:B------:R-:W-:-:S00]  /*06d0*/  NOP ;  /* 0x0000000000007918 */ /* 0x000fc00000000000 */
[----:B------:R-:W-:-:S00]  /*06e0*/  NOP ;  /* 0x0000000000007918 */ /* 0x000fc00000000000 */
[----:B------:R-:W-:-:S00]  /*06f0*/  NOP ;  /* 0x0000000000007918 */ /* 0x000fc00000000000 */
.L_x_1:


//--------------------- .nv.shared.triton_poi_fused_convolution_max_pool2d_with_indices_relu_3 --------------------------
	.section	.nv.shared.triton_poi_fused_convolution_max_pool2d_with_indices_relu_3,"aw",@nobits
	.sectionflags	@""
	.align	16
	.zero		1024


//--------------------- .nv.constant0.triton_poi_fused_convolution_max_pool2d_with_indices_relu_3 --------------------------
	.section	.nv.constant0.triton_poi_fused_convolution_max_pool2d_with_indices_relu_3,"a",@progbits
	.sectionflags	@""
	.align	4
.nv.constant0.triton_poi_fused_convolution_max_pool2d_with_indices_relu_3:
	.zero		560
